	.headerflags	@"EF_CUDA_TEXMODE_UNIFIED EF_CUDA_64BIT_ADDRESS EF_CUDA_ACCELERATORS EF_CUDA_SM90 EF_CUDA_VIRTUAL_SM(EF_CUDA_SM90)"
	.elftype	@"ET_EXEC"


//--------------------- .nv.info                  --------------------------
	.section	.nv.info,"",@"SHT_CUDA_INFO"
	.align	4


	//----- nvinfo : EIATTR_REGCOUNT
	.align		4
        /*0000*/ 	.byte	0x04, 0x2f
        /*0002*/ 	.short	(.L_3 - .L_2)
	.align		4
.L_2:
        /*0004*/ 	.word	index@(triton_poi_fused__native_batch_norm_legit_no_training_add_relu_34)
        /*0008*/ 	.word	0x00000014


	//----- nvinfo : EIATTR_MIN_STACK_SIZE
	.align		4
.L_3:
        /*000c*/ 	.byte	0x04, 0x12
        /*000e*/ 	.short	(.L_5 - .L_4)
	.align		4
.L_4:
        /*0010*/ 	.word	index@(triton_poi_fused__native_batch_norm_legit_no_training_add_relu_34)
        /*0014*/ 	.word	0x00000000


	//----- nvinfo : EIATTR_FRAME_SIZE
	.align		4
.L_5:
        /*0018*/ 	.byte	0x04, 0x11
        /*001a*/ 	.short	(.L_7 - .L_6)
	.align		4
.L_6:
        /*001c*/ 	.word	index@(triton_poi_fused__native_batch_norm_legit_no_training_add_relu_34)
        /*0020*/ 	.word	0x00000000


	//----- nvinfo : EIATTR_MIN_STACK_SIZE
	.align		4
.L_7:
        /*0024*/ 	.byte	0x04, 0x12
        /*0026*/ 	.short	(.L_9 - .L_8)
	.align		4
.L_8:
        /*0028*/ 	.word	index@(triton_poi_fused__native_batch_norm_legit_no_training_add_relu_34)
        /*002c*/ 	.word	0x00000000
.L_9:


//--------------------- .nv.info.triton_poi_fused__native_batch_norm_legit_no_training_add_relu_34 --------------------------
	.section	.nv.info.triton_poi_fused__native_batch_norm_legit_no_training_add_relu_34,"",@"SHT_CUDA_INFO"
	.sectionflags	@""
	.align	4


	//----- nvinfo : EIATTR_CUDA_API_VERSION
	.align		4
        /*0000*/ 	.byte	0x04, 0x37
        /*0002*/ 	.short	(.L_11 - .L_10)
.L_10:
        /*0004*/ 	.word	0x0000007c


	//----- nvinfo : EIATTR_KPARAM_INFO
	.align		4
.L_11:
        /*0008*/ 	.byte	0x04, 0x17
        /*000a*/ 	.short	(.L_13 - .L_12)
.L_12:
        /*000c*/ 	.word	0x00000000
        /*0010*/ 	.short	0x0007
        /*0012*/ 	.short	0x0038
        /*0014*/ 	.byte	0x00, 0xf0, 0x11, 0x00


	//----- nvinfo : EIATTR_KPARAM_INFO
	.align		4
.L_13:
        /*0018*/ 	.byte	0x04, 0x17
        /*001a*/ 	.short	(.L_15 - .L_14)
.L_14:
        /*001c*/ 	.word	0x00000000
        /*0020*/ 	.short	0x0006
        /*0022*/ 	.short	0x0030
        /*0024*/ 	.byte	0x00, 0xf4, 0x21, 0x00


	//----- nvinfo : EIATTR_KPARAM_INFO
	.align		4
.L_15:
        /*0028*/ 	.byte	0x04, 0x17
        /*002a*/ 	.short	(.L_17 - .L_16)
.L_16:
        /*002c*/ 	.word	0x00000000
        /*0030*/ 	.short	0x0005
        /*0032*/ 	.short	0x0028
        /*0034*/ 	.byte	0x00, 0xf4, 0x21, 0x00


	//----- nvinfo : EIATTR_KPARAM_INFO
	.align		4
.L_17:
        /*0038*/ 	.byte	0x04, 0x17
        /*003a*/ 	.short	(.L_19 - .L_18)
.L_18:
        /*003c*/ 	.word	0x00000000
        /*0040*/ 	.short	0x0004
        /*0042*/ 	.short	0x0020
        /*0044*/ 	.byte	0x00, 0xf4, 0x21, 0x00


	//----- nvinfo : EIATTR_KPARAM_INFO
	.align		4
.L_19:
        /*0048*/ 	.byte	0x04, 0x17
        /*004a*/ 	.short	(.L_21 - .L_20)
.L_20:
        /*004c*/ 	.word	0x00000000
        /*0050*/ 	.short	0x0003
        /*0052*/ 	.short	0x0018
        /*0054*/ 	.byte	0x00, 0xf4, 0x21, 0x00


	//----- nvinfo : EIATTR_KPARAM_INFO
	.align		4
.L_21:
        /*0058*/ 	.byte	0x04, 0x17
        /*005a*/ 	.short	(.L_23 - .L_22)
.L_22:
        /*005c*/ 	.word	0x00000000
        /*0060*/ 	.short	0x0002
        /*0062*/ 	.short	0x0010
        /*0064*/ 	.byte	0x00, 0xf4, 0x21, 0x00


	//----- nvinfo : EIATTR_KPARAM_INFO
	.align		4
.L_23:
        /*0068*/ 	.byte	0x04, 0x17
        /*006a*/ 	.short	(.L_25 - .L_24)
.L_24:
        /*006c*/ 	.word	0x00000000
        /*0070*/ 	.short	0x0001
        /*0072*/ 	.short	0x0008
        /*0074*/ 	.byte	0x00, 0xf4, 0x21, 0x00


	//----- nvinfo : EIATTR_KPARAM_INFO
	.align		4
.L_25:
        /*0078*/ 	.byte	0x04, 0x17
        /*007a*/ 	.short	(.L_27 - .L_26)
.L_26:
        /*007c*/ 	.word	0x00000000
        /*0080*/ 	.short	0x0000
        /*0082*/ 	.short	0x0000
        /*0084*/ 	.byte	0x00, 0xf4, 0x21, 0x00


	//----- nvinfo : EIATTR_SPARSE_MMA_MASK
	.align		4
.L_27:
        /*0088*/ 	.byte	0x03, 0x50
        /*008a*/ 	.short	0x0000


	//----- nvinfo : EIATTR_MAXREG_COUNT
	.align		4
        /*008c*/ 	.byte	0x03, 0x1b
        /*008e*/ 	.short	0x00ff


	//----- nvinfo : EIATTR_EXIT_INSTR_OFFSETS
	.align		4
        /*0090*/ 	.byte	0x04, 0x1c
        /*0092*/ 	.short	(.L_29 - .L_28)


	//   ....[0]....
.L_28:
        /*0094*/ 	.word	0x00000420


	//----- nvinfo : EIATTR_REQNTID
	.align		4
.L_29:
        /*0098*/ 	.byte	0x04, 0x10
        /*009a*/ 	.short	(.L_31 - .L_30)
.L_30:
        /*009c*/ 	.word	0x00000080
        /*00a0*/ 	.word	0x00000001
        /*00a4*/ 	.word	0x00000001


	//----- nvinfo : EIATTR_CBANK_PARAM_SIZE
	.align		4
.L_31:
        /*00a8*/ 	.byte	0x03, 0x19
        /*00aa*/ 	.short	0x003c


	//----- nvinfo : EIATTR_PARAM_CBANK
	.align		4
        /*00ac*/ 	.byte	0x04, 0x0a
        /*00ae*/ 	.short	(.L_33 - .L_32)
	.align		4
.L_32:
        /*00b0*/ 	.word	index@(.nv.constant0.triton_poi_fused__native_batch_norm_legit_no_training_add_relu_34)
        /*00b4*/ 	.short	0x0210
        /*00b6*/ 	.short	0x003c


	//----- nvinfo : EIATTR_SW_WAR
	.align		4
.L_33:
        /*00b8*/ 	.byte	0x04, 0x36
        /*00ba*/ 	.short	(.L_35 - .L_34)
.L_34:
        /*00bc*/ 	.word	0x00000008
.L_35:


//--------------------- .nv.callgraph             --------------------------
	.section	.nv.callgraph,"",@"SHT_CUDA_CALLGRAPH"
	.align	4
	.sectionentsize	8
	.align		4
        /*0000*/ 	.word	0x00000000
	.align		4
        /*0004*/ 	.word	0xffffffff
	.align		4
        /*0008*/ 	.word	0x00000000
	.align		4
        /*000c*/ 	.word	0xfffffffe
	.align		4
        /*0010*/ 	.word	0x00000000
	.align		4
        /*0014*/ 	.word	0xfffffffd
	.align		4
        /*0018*/ 	.word	0x00000000
	.align		4
        /*001c*/ 	.word	0xfffffffc


//--------------------- .nv.constant4             --------------------------
	.section	.nv.constant4,"a",@progbits
	.align	8
	.align		8
.nv.constant4:
        /*0000*/ 	.dword	_$_str
	.align		8
        /*0008*/ 	.dword	_$_str_$_2


//--------------------- .text.triton_poi_fused__native_batch_norm_legit_no_training_add_relu_34 --------------------------
	.section	.text.triton_poi_fused__native_batch_norm_legit_no_training_add_relu_34,"ax",@progbits
	.align	128
        .global         triton_poi_fused__native_batch_norm_legit_no_training_add_relu_34
        .type           triton_poi_fused__native_batch_norm_legit_no_training_add_relu_34,@function
        .size           triton_poi_fused__native_batch_norm_legit_no_training_add_relu_34,(.L_x_1 - triton_poi_fused__native_batch_norm_legit_no_training_add_relu_34)
        .other          triton_poi_fused__native_batch_norm_legit_no_training_add_relu_34,@"STO_CUDA_ENTRY STV_DEFAULT"
triton_poi_fused__native_batch_norm_legit_no_training_add_relu_34:
.text.triton_poi_fused__native_batch_norm_legit_no_training_add_relu_34:
[----:B------:R-:W-:Y:S01]  /*0000*/  LDC R1, c[0x0][0x28] ;  /* 0x00000a00ff017b82 */ /* 0x000fe20000000800 */
[----:B------:R-:W1:Y:S07]  /*0010*/  S2R R0, SR_TID.X ;  /* 0x0000000000007919 */ /* 0x000e6e0000002100 */
[----:B------:R-:W2:Y:S01]  /*0020*/  LDC.64 R2, c[0x0][0x220] ;  /* 0x00008800ff027b82 */ /* 0x000ea20000000a00 */
[----:B------:R-:W-:Y:S01]  /*0030*/  ULDC.64 UR4, c[0x0][0x208] ;  /* 0x0000820000047ab9 */ /* 0x000fe20000000a00 */
[----:B------:R-:W3:Y:S06]  /*0040*/  S2R R7, SR_CTAID.X ;  /* 0x0000000000077919 */ /* 0x000eec0000002500 */
[----:B------:R-:W4:Y:S08]  /*0050*/  LDC.64 R8, c[0x0][0x228] ;  /* 0x00008a00ff087b82 */ /* 0x000f300000000a00 */
[----:B------:R-:W5:Y:S08]  /*0060*/  LDC.64 R10, c[0x0][0x230] ;  /* 0x00008c00ff0a7b82 */ /* 0x000f700000000a00 */
[----:B------:R-:W4:Y:S01]  /*0070*/  LDC.64 R12, c[0x0][0x238] ;  /* 0x00008e00ff0c7b82 */ /* 0x000f220000000a00 */
[----:B-1----:R-:W-:-:S02]  /*0080*/  SHF.L.U32 R0, R0, 0x1, RZ ;  /* 0x0000000100007819 */ /* 0x002fc400000006ff */
[----:B---3--:R-:W-:Y:S02]  /*0090*/  SHF.R.S32.HI R5, RZ, 0x17, R7 ;  /* 0x00000017ff057819 */ /* 0x008fe40000011407 */
[----:B------:R-:W-:Y:S02]  /*00a0*/  LOP3.LUT R0, R0, 0xfe, RZ, 0xc0, !PT ;  /* 0x000000fe00007812 */ /* 0x000fe400078ec0ff */
[----:B------:R-:W-:Y:S02]  /*00b0*/  SGXT R5, R5, 0x1 ;  /* 0x000000010505781a */ /* 0x000fe40000000200 */
[----:B------:R-:W-:Y:S02]  /*00c0*/  LEA R0, R7, R0, 0x8 ;  /* 0x0000000007007211 */ /* 0x000fe400078e40ff */
[----:B------:R-:W1:Y:S02]  /*00d0*/  LDC.64 R6, c[0x0][0x218] ;  /* 0x00008600ff067b82 */ /* 0x000e640000000a00 */
[----:B------:R-:W-:-:S04]  /*00e0*/  LEA.HI R5, R5, R0, RZ, 0xa ;  /* 0x0000000005057211 */ /* 0x000fc800078f50ff */
[----:B------:R-:W-:-:S04]  /*00f0*/  LOP3.LUT R5, R5, 0xfffffc00, RZ, 0xc0, !PT ;  /* 0xfffffc0005057812 */ /* 0x000fc800078ec0ff */
[----:B------:R-:W-:Y:S02]  /*0100*/  IADD3 R15, R0, -R5, RZ ;  /* 0x80000005000f7210 */ /* 0x000fe40007ffe0ff */
[----:B------:R-:W3:Y:S03]  /*0110*/  LDC.64 R4, c[0x0][0x210] ;  /* 0x00008400ff047b82 */ /* 0x000ee60000000a00 */
[----:B--2---:R-:W-:-:S06]  /*0120*/  IMAD.WIDE R2, R15, 0x4, R2 ;  /* 0x000000040f027825 */ /* 0x004fcc00078e0202 */
[----:B------:R-:W2:Y:S01]  /*0130*/  LDG.E.EL.64 R2, desc[UR4][R2.64] ;  /* 0x0000000402027981 */ /* 0x000ea2000c2e1b00 */
[----:B-1----:R-:W-:-:S04]  /*0140*/  IMAD.WIDE R6, R15, 0x4, R6 ;  /* 0x000000040f067825 */ /* 0x002fc800078e0206 */
[C---:B----4-:R-:W-:Y:S02]  /*0150*/  IMAD.WIDE R8, R15.reuse, 0x4, R8 ;  /* 0x000000040f087825 */ /* 0x050fe400078e0208 */
[----:B------:R-:W4:Y:S02]  /*0160*/  LDG.E.EL.64 R6, desc[UR4][R6.64] ;  /* 0x0000000406067981 */ /* 0x000f24000c2e1b00 */
[----:B-----5:R-:W-:Y:S02]  /*0170*/  IMAD.WIDE R10, R15, 0x4, R10 ;  /* 0x000000040f0a7825 */ /* 0x020fe400078e020a */
[----:B------:R-:W5:Y:S02]  /*0180*/  LDG.E.EL.64 R8, desc[UR4][R8.64] ;  /* 0x0000000408087981 */ /* 0x000f64000c2e1b00 */
[C---:B---3--:R-:W-:Y:S02]  /*0190*/  IMAD.WIDE R4, R0.reuse, 0x4, R4 ;  /* 0x0000000400047825 */ /* 0x048fe400078e0204 */
[----:B------:R-:W5:Y:S04]  /*01a0*/  LDG.E.EL.64 R10, desc[UR4][R10.64] ;  /* 0x000000040a0a7981 */ /* 0x000f68000c2e1b00 */
[----:B------:R-:W4:Y:S01]  /*01b0*/  LDG.E.64 R4, desc[UR4][R4.64] ;  /* 0x0000000404047981 */ /* 0x000f22000c1e1b00 */
[----:B0-----:R-:W-:-:S06]  /*01c0*/  IMAD.WIDE R12, R0, 0x4, R12 ;  /* 0x00000004000c7825 */ /* 0x001fcc00078e020c */
[----:B------:R-:W3:Y:S01]  /*01d0*/  LDG.E.64 R12, desc[UR4][R12.64] ;  /* 0x000000040c0c7981 */ /* 0x000ee2000c1e1b00 */
[----:B------:R-:W-:Y:S01]  /*01e0*/  HFMA2.MMA R16, -RZ, RZ, 1.625, 0 ;  /* 0x3e800000ff107435 */ /* 0x000fe200000001ff */
[----:B--2---:R-:W-:Y:S01]  /*01f0*/  FADD R2, R2, 9.9999997473787516356e-06 ;  /* 0x3727c5ac02027421 */ /* 0x004fe20000000000 */
[----:B------:R-:W-:-:S03]  /*0200*/  FADD R3, R3, 9.9999997473787516356e-06 ;  /* 0x3727c5ac03037421 */ /* 0x000fc60000000000 */
[----:B------:R-:W0:Y:S08]  /*0210*/  MUFU.SQRT R14, R2 ;  /* 0x00000002000e7308 */ /* 0x000e300000002000 */
[----:B------:R1:W2:Y:S01]  /*0220*/  MUFU.SQRT R15, R3 ;  /* 0x00000003000f7308 */ /* 0x0002a20000002000 */
[C---:B0-----:R-:W-:Y:S02]  /*0230*/  FSETP.GT.AND P0, PT, R14.reuse, 8.50705917302346158658e+37, PT ;  /* 0x7e8000000e00780b */ /* 0x041fe40003f04000 */
[----:B------:R-:W-:Y:S01]  /*0240*/  FSETP.GEU.AND P2, PT, R14, 1.175494350822287508e-38, PT ;  /* 0x008000000e00780b */ /* 0x000fe20003f4e000 */
[----:B-1----:R-:W0:Y:S01]  /*0250*/  LDC.64 R2, c[0x0][0x240] ;  /* 0x00009000ff027b82 */ /* 0x002e220000000a00 */
[----:B--2---:R-:W-:-:S02]  /*0260*/  FSETP.GT.AND P1, PT, R15, 8.50705917302346158658e+37, PT ;  /* 0x7e8000000f00780b */ /* 0x004fc40003f24000 */
[----:B------:R-:W-:-:S07]  /*0270*/  FSETP.GEU.AND P3, PT, R15, 1.175494350822287508e-38, PT ;  /* 0x008000000f00780b */ /* 0x000fce0003f6e000 */
[----:B------:R-:W-:-:S04]  /*0280*/  @P0 FMUL R14, R14, 0.25 ;  /* 0x3e8000000e0e0820 */ /* 0x000fc80000400000 */
[----:B------:R-:W-:Y:S01]  /*0290*/  @!P2 FMUL R14, R14, 16777216 ;  /* 0x4b8000000e0ea820 */ /* 0x000fe20000400000 */
[----:B------:R-:W-:-:S04]  /*02a0*/  @P1 FMUL R15, R15, 0.25 ;  /* 0x3e8000000f0f1820 */ /* 0x000fc80000400000 */
[----:B------:R-:W-:Y:S01]  /*02b0*/  @!P3 FMUL R15, R15, 16777216 ;  /* 0x4b8000000f0fb820 */ /* 0x000fe20000400000 */
[----:B------:R-:W1:Y:S01]  /*02c0*/  MUFU.RCP R14, R14 ;  /* 0x0000000e000e7308 */ /* 0x000e620000001000 */
[----:B------:R-:W-:-:S07]  /*02d0*/  FSEL R17, R16, 1, P0 ;  /* 0x3f80000010117808 */ /* 0x000fce0000000000 */
[----:B------:R-:W2:Y:S01]  /*02e0*/  MUFU.RCP R15, R15 ;  /* 0x0000000f000f7308 */ /* 0x000ea20000001000 */
[----:B------:R-:W-:Y:S01]  /*02f0*/  FSEL R16, R16, 1, P1 ;  /* 0x3f80000010107808 */ /* 0x000fe20000800000 */
[----:B------:R-:W-:Y:S01]  /*0300*/  @!P2 FMUL R17, R17, 16777216 ;  /* 0x4b8000001111a820 */ /* 0x000fe20000400000 */
[----:B----4-:R-:W-:-:S03]  /*0310*/  FADD R4, R4, -R6 ;  /* 0x8000000604047221 */ /* 0x010fc60000000000 */
[----:B------:R-:W-:Y:S01]  /*0320*/  @!P3 FMUL R16, R16, 16777216 ;  /* 0x4b8000001010b820 */ /* 0x000fe20000400000 */
[----:B-1----:R-:W-:Y:S01]  /*0330*/  FMUL R17, R14, R17 ;  /* 0x000000110e117220 */ /* 0x002fe20000400000 */
[----:B------:R-:W-:-:S03]  /*0340*/  FADD R5, R5, -R7 ;  /* 0x8000000705057221 */ /* 0x000fc60000000000 */
[----:B------:R-:W-:Y:S01]  /*0350*/  FMUL R17, R4, R17 ;  /* 0x0000001104117220 */ /* 0x000fe20000400000 */
[----:B--2---:R-:W-:-:S03]  /*0360*/  FMUL R16, R15, R16 ;  /* 0x000000100f107220 */ /* 0x004fc60000400000 */
[----:B-----5:R-:W-:Y:S01]  /*0370*/  FFMA R17, R8, R17, R10 ;  /* 0x0000001108117223 */ /* 0x020fe2000000000a */
[----:B------:R-:W-:-:S04]  /*0380*/  FMUL R16, R5, R16 ;  /* 0x0000001005107220 */ /* 0x000fc80000400000 */
[----:B------:R-:W-:Y:S01]  /*0390*/  FFMA R16, R9, R16, R11 ;  /* 0x0000001009107223 */ /* 0x000fe2000000000b */
[----:B---3--:R-:W-:Y:S01]  /*03a0*/  FSETP.GEU.AND P0, PT, R17, -R12, PT ;  /* 0x8000000c1100720b */ /* 0x008fe20003f0e000 */
[----:B------:R-:W-:Y:S02]  /*03b0*/  FADD R12, R12, R17 ;  /* 0x000000110c0c7221 */ /* 0x000fe40000000000 */
[----:B------:R-:W-:Y:S01]  /*03c0*/  FADD R4, R13, R16 ;  /* 0x000000100d047221 */ /* 0x000fe20000000000 */
[----:B------:R-:W-:Y:S01]  /*03d0*/  FSETP.GEU.AND P1, PT, R16, -R13, PT ;  /* 0x8000000d1000720b */ /* 0x000fe20003f2e000 */
[----:B0-----:R-:W-:Y:S01]  /*03e0*/  IMAD.WIDE R2, R0, 0x4, R2 ;  /* 0x0000000400027825 */ /* 0x001fe200078e0202 */
[----:B------:R-:W-:Y:S02]  /*03f0*/  FSEL R12, R12, RZ, P0 ;  /* 0x000000ff0c0c7208 */ /* 0x000fe40000000000 */
[----:B------:R-:W-:-:S05]  /*0400*/  FSEL R13, R4, RZ, P1 ;  /* 0x000000ff040d7208 */ /* 0x000fca0000800000 */
[----:B------:R-:W-:Y:S01]  /*0410*/  STG.E.64 desc[UR4][R2.64], R12 ;  /* 0x0000000c02007986 */ /* 0x000fe2000c101b04 */
[----:B------:R-:W-:Y:S05]  /*0420*/  EXIT ;  /* 0x000000000000794d */ /* 0x000fea0003800000 */
.L_x_0:
[----:B------:R-:W-:-:S00]  /*0430*/  BRA `(.L_x_0) ;  /* 0xfffffffc00fc7947 */ /* 0x000fc0000383ffff */
[----:B------:R-:W-:-:S00]  /*0440*/  NOP ;  /* 0x0000000000007918 */ /* 0x000fc00000000000 */
        /* <DEDUP_REMOVED lines=11> */
.L_x_1:


//--------------------- .nv.global.init           --------------------------
	.section	.nv.global.init,"aw",@progbits
.nv.global.init:
	.type		_$_str,@object
	.size		_$_str,(_$_str_$_2 - _$_str)
_$_str:
        /*0000*/ 	.byte	0x5f, 0x5f, 0x43, 0x55, 0x44, 0x41, 0x5f, 0x46, 0x54, 0x5a, 0x00
	.type		_$_str_$_2,@object
	.size		_$_str_$_2,(.L_1 - _$_str_$_2)
_$_str_$_2:
        /*000b*/ 	.byte	0x5f, 0x5f, 0x43, 0x55, 0x44, 0x41, 0x5f, 0x50, 0x52, 0x45, 0x43, 0x5f, 0x53, 0x51, 0x52, 0x54
        /*001b*/ 	.byte	0x00
.L_1:


//--------------------- .nv.constant0.triton_poi_fused__native_batch_norm_legit_no_training_add_relu_34 --------------------------
	.section	.nv.constant0.triton_poi_fused__native_batch_norm_legit_no_training_add_relu_34,"a",@progbits
	.sectionflags	@""
	.align	4
.nv.constant0.triton_poi_fused__native_batch_norm_legit_no_training_add_relu_34:
	.zero		588
